	.headerflags	@"EF_CUDA_TEXMODE_UNIFIED EF_CUDA_64BIT_ADDRESS EF_CUDA_ACCELERATORS EF_CUDA_SM90 EF_CUDA_VIRTUAL_SM(EF_CUDA_SM90)"
	.elftype	@"ET_EXEC"


//--------------------- .nv.info                  --------------------------
	.section	.nv.info,"",@"SHT_CUDA_INFO"
	.align	4


	//----- nvinfo : EIATTR_REGCOUNT
	.align		4
        /*0000*/ 	.byte	0x04, 0x2f
        /*0002*/ 	.short	(.L_1 - .L_0)
	.align		4
.L_0:
        /*0004*/ 	.word	index@(triton_poi_fused__unsafe_index_add_mul_sub_36)
        /*0008*/ 	.word	0x00000022


	//----- nvinfo : EIATTR_MIN_STACK_SIZE
	.align		4
.L_1:
        /*000c*/ 	.byte	0x04, 0x12
        /*000e*/ 	.short	(.L_3 - .L_2)
	.align		4
.L_2:
        /*0010*/ 	.word	index@(triton_poi_fused__unsafe_index_add_mul_sub_36)
        /*0014*/ 	.word	0x00000000


	//----- nvinfo : EIATTR_FRAME_SIZE
	.align		4
.L_3:
        /*0018*/ 	.byte	0x04, 0x11
        /*001a*/ 	.short	(.L_5 - .L_4)
	.align		4
.L_4:
        /*001c*/ 	.word	index@(triton_poi_fused__unsafe_index_add_mul_sub_36)
        /*0020*/ 	.word	0x00000000


	//----- nvinfo : EIATTR_MIN_STACK_SIZE
	.align		4
.L_5:
        /*0024*/ 	.byte	0x04, 0x12
        /*0026*/ 	.short	(.L_7 - .L_6)
	.align		4
.L_6:
        /*0028*/ 	.word	index@(triton_poi_fused__unsafe_index_add_mul_sub_36)
        /*002c*/ 	.word	0x00000000
.L_7:


//--------------------- .nv.info.triton_poi_fused__unsafe_index_add_mul_sub_36 --------------------------
	.section	.nv.info.triton_poi_fused__unsafe_index_add_mul_sub_36,"",@"SHT_CUDA_INFO"
	.sectionflags	@""
	.align	4


	//----- nvinfo : EIATTR_CUDA_API_VERSION
	.align		4
        /*0000*/ 	.byte	0x04, 0x37
        /*0002*/ 	.short	(.L_9 - .L_8)
.L_8:
        /*0004*/ 	.word	0x0000007c


	//----- nvinfo : EIATTR_KPARAM_INFO
	.align		4
.L_9:
        /*0008*/ 	.byte	0x04, 0x17
        /*000a*/ 	.short	(.L_11 - .L_10)
.L_10:
        /*000c*/ 	.word	0x00000000
        /*0010*/ 	.short	0x0006
        /*0012*/ 	.short	0x0030
        /*0014*/ 	.byte	0x00, 0xf0, 0x11, 0x00


	//----- nvinfo : EIATTR_KPARAM_INFO
	.align		4
.L_11:
        /*0018*/ 	.byte	0x04, 0x17
        /*001a*/ 	.short	(.L_13 - .L_12)
.L_12:
        /*001c*/ 	.word	0x00000000
        /*0020*/ 	.short	0x0005
        /*0022*/ 	.short	0x0028
        /*0024*/ 	.byte	0x00, 0xf4, 0x21, 0x00


	//----- nvinfo : EIATTR_KPARAM_INFO
	.align		4
.L_13:
        /*0028*/ 	.byte	0x04, 0x17
        /*002a*/ 	.short	(.L_15 - .L_14)
.L_14:
        /*002c*/ 	.word	0x00000000
        /*0030*/ 	.short	0x0004
        /*0032*/ 	.short	0x0020
        /*0034*/ 	.byte	0x00, 0xf4, 0x21, 0x00


	//----- nvinfo : EIATTR_KPARAM_INFO
	.align		4
.L_15:
        /*0038*/ 	.byte	0x04, 0x17
        /*003a*/ 	.short	(.L_17 - .L_16)
.L_16:
        /*003c*/ 	.word	0x00000000
        /*0040*/ 	.short	0x0003
        /*0042*/ 	.short	0x0018
        /*0044*/ 	.byte	0x00, 0xf4, 0x21, 0x00


	//----- nvinfo : EIATTR_KPARAM_INFO
	.align		4
.L_17:
        /*0048*/ 	.byte	0x04, 0x17
        /*004a*/ 	.short	(.L_19 - .L_18)
.L_18:
        /*004c*/ 	.word	0x00000000
        /*0050*/ 	.short	0x0002
        /*0052*/ 	.short	0x0010
        /*0054*/ 	.byte	0x00, 0xf4, 0x21, 0x00


	//----- nvinfo : EIATTR_KPARAM_INFO
	.align		4
.L_19:
        /*0058*/ 	.byte	0x04, 0x17
        /*005a*/ 	.short	(.L_21 - .L_20)
.L_20:
        /*005c*/ 	.word	0x00000000
        /*0060*/ 	.short	0x0001
        /*0062*/ 	.short	0x0008
        /*0064*/ 	.byte	0x00, 0xf4, 0x21, 0x00


	//----- nvinfo : EIATTR_KPARAM_INFO
	.align		4
.L_21:
        /*0068*/ 	.byte	0x04, 0x17
        /*006a*/ 	.short	(.L_23 - .L_22)
.L_22:
        /*006c*/ 	.word	0x00000000
        /*0070*/ 	.short	0x0000
        /*0072*/ 	.short	0x0000
        /*0074*/ 	.byte	0x00, 0xf4, 0x21, 0x00


	//----- nvinfo : EIATTR_SPARSE_MMA_MASK
	.align		4
.L_23:
        /*0078*/ 	.byte	0x03, 0x50
        /*007a*/ 	.short	0x0000


	//----- nvinfo : EIATTR_MAXREG_COUNT
	.align		4
        /*007c*/ 	.byte	0x03, 0x1b
        /*007e*/ 	.short	0x00ff


	//----- nvinfo : EIATTR_EXIT_INSTR_OFFSETS
	.align		4
        /*0080*/ 	.byte	0x04, 0x1c
        /*0082*/ 	.short	(.L_25 - .L_24)


	//   ....[0]....
.L_24:
        /*0084*/ 	.word	0x00000b40


	//----- nvinfo : EIATTR_REQNTID
	.align		4
.L_25:
        /*0088*/ 	.byte	0x04, 0x10
        /*008a*/ 	.short	(.L_27 - .L_26)
.L_26:
        /*008c*/ 	.word	0x00000080
        /*0090*/ 	.word	0x00000001
        /*0094*/ 	.word	0x00000001


	//----- nvinfo : EIATTR_CBANK_PARAM_SIZE
	.align		4
.L_27:
        /*0098*/ 	.byte	0x03, 0x19
        /*009a*/ 	.short	0x0034


	//----- nvinfo : EIATTR_PARAM_CBANK
	.align		4
        /*009c*/ 	.byte	0x04, 0x0a
        /*009e*/ 	.short	(.L_29 - .L_28)
	.align		4
.L_28:
        /*00a0*/ 	.word	index@(.nv.constant0.triton_poi_fused__unsafe_index_add_mul_sub_36)
        /*00a4*/ 	.short	0x0210
        /*00a6*/ 	.short	0x0034


	//----- nvinfo : EIATTR_SW_WAR
	.align		4
.L_29:
        /*00a8*/ 	.byte	0x04, 0x36
        /*00aa*/ 	.short	(.L_31 - .L_30)
.L_30:
        /*00ac*/ 	.word	0x00000008
.L_31:


//--------------------- .nv.callgraph             --------------------------
	.section	.nv.callgraph,"",@"SHT_CUDA_CALLGRAPH"
	.align	4
	.sectionentsize	8
	.align		4
        /*0000*/ 	.word	0x00000000
	.align		4
        /*0004*/ 	.word	0xffffffff
	.align		4
        /*0008*/ 	.word	0x00000000
	.align		4
        /*000c*/ 	.word	0xfffffffe
	.align		4
        /*0010*/ 	.word	0x00000000
	.align		4
        /*0014*/ 	.word	0xfffffffd
	.align		4
        /*0018*/ 	.word	0x00000000
	.align		4
        /*001c*/ 	.word	0xfffffffc


//--------------------- .text.triton_poi_fused__unsafe_index_add_mul_sub_36 --------------------------
	.section	.text.triton_poi_fused__unsafe_index_add_mul_sub_36,"ax",@progbits
	.align	128
        .global         triton_poi_fused__unsafe_index_add_mul_sub_36
        .type           triton_poi_fused__unsafe_index_add_mul_sub_36,@function
        .size           triton_poi_fused__unsafe_index_add_mul_sub_36,(.L_x_1 - triton_poi_fused__unsafe_index_add_mul_sub_36)
        .other          triton_poi_fused__unsafe_index_add_mul_sub_36,@"STO_CUDA_ENTRY STV_DEFAULT"
triton_poi_fused__unsafe_index_add_mul_sub_36:
.text.triton_poi_fused__unsafe_index_add_mul_sub_36:
[----:B------:R-:W-:Y:S01]  /*0000*/  LDC R1, c[0x0][0x28] ;  /* 0x00000a00ff017b82 */ /* 0x000fe20000000800 */
[----:B------:R-:W1:Y:S07]  /*0010*/  S2R R0, SR_TID.X ;  /* 0x0000000000007919 */ /* 0x000e6e0000002100 */
[----:B------:R-:W2:Y:S01]  /*0020*/  LDC.64 R4, c[0x0][0x210] ;  /* 0x00008400ff047b82 */ /* 0x000ea20000000a00 */
[----:B------:R-:W-:Y:S01]  /*0030*/  ULDC.64 UR4, c[0x0][0x208] ;  /* 0x0000820000047ab9 */ /* 0x000fe20000000a00 */
[----:B------:R-:W-:Y:S01]  /*0040*/  ULDC.64 UR6, c[0x0][0x220] ;  /* 0x0000880000067ab9 */ /* 0x000fe20000000a00 */
[----:B------:R-:W3:Y:S05]  /*0050*/  S2R R3, SR_CTAID.X ;  /* 0x0000000000037919 */ /* 0x000eea0000002500 */
[----:B------:R-:W4:Y:S01]  /*0060*/  LDC.64 R26, c[0x0][0x218] ;  /* 0x00008600ff1a7b82 */ /* 0x000f220000000a00 */
[----:B-1----:R-:W-:Y:S01]  /*0070*/  IMAD.SHL.U32 R0, R0, 0x4, RZ ;  /* 0x0000000400007824 */ /* 0x002fe200078e00ff */
[----:B---3--:R-:W-:-:S04]  /*0080*/  SHF.R.S32.HI R18, RZ, 0x15, R3 ;  /* 0x00000015ff127819 */ /* 0x008fc80000011403 */
[----:B------:R-:W-:Y:S02]  /*0090*/  LOP3.LUT R0, R0, 0x1fc, RZ, 0xc0, !PT ;  /* 0x000001fc00007812 */ /* 0x000fe400078ec0ff */
[----:B------:R-:W-:-:S03]  /*00a0*/  SGXT R18, R18, 0x1 ;  /* 0x000000011212781a */ /* 0x000fc60000000200 */
[----:B------:R-:W-:-:S04]  /*00b0*/  IMAD R3, R3, 0x400, R0 ;  /* 0x0000040003037824 */ /* 0x000fc800078e0200 */
[----:B------:R-:W-:Y:S01]  /*00c0*/  VIADD R17, R3, 0x200 ;  /* 0x0000020003117836 */ /* 0x000fe20000000000 */
[----:B------:R-:W-:-:S04]  /*00d0*/  SHF.R.S32.HI R0, RZ, 0x1f, R3 ;  /* 0x0000001fff007819 */ /* 0x000fc80000011403 */
[----:B------:R-:W-:Y:S02]  /*00e0*/  LEA.HI R6, R18, R17, RZ, 0x4 ;  /* 0x0000001112067211 */ /* 0x000fe400078f20ff */
[----:B------:R-:W-:Y:S02]  /*00f0*/  LEA.HI R0, R0, R3, RZ, 0x4 ;  /* 0x0000000300007211 */ /* 0x000fe400078f20ff */
[----:B------:R-:W-:Y:S02]  /*0100*/  SHF.R.S32.HI R6, RZ, 0x4, R6 ;  /* 0x00000004ff067819 */ /* 0x000fe40000011406 */
[----:B------:R-:W-:Y:S02]  /*0110*/  SHF.R.S32.HI R2, RZ, 0x4, R0 ;  /* 0x00000004ff027819 */ /* 0x000fe40000011400 */
[----:B------:R-:W-:Y:S02]  /*0120*/  LEA.HI R8, R6, R6, RZ, 0x4 ;  /* 0x0000000606087211 */ /* 0x000fe400078f20ff */
[----:B------:R-:W-:-:S02]  /*0130*/  LEA.HI R7, R2, R2, RZ, 0x4 ;  /* 0x0000000202077211 */ /* 0x000fc400078f20ff */
[----:B------:R-:W-:Y:S02]  /*0140*/  LOP3.LUT R9, R8, 0xfffffff0, RZ, 0xc0, !PT ;  /* 0xfffffff008097812 */ /* 0x000fe400078ec0ff */
[----:B------:R-:W-:Y:S02]  /*0150*/  LOP3.LUT R7, R7, 0xfffffff0, RZ, 0xc0, !PT ;  /* 0xfffffff007077812 */ /* 0x000fe400078ec0ff */
[----:B------:R-:W-:Y:S01]  /*0160*/  LOP3.LUT R16, R0, 0xfffffff0, RZ, 0xc0, !PT ;  /* 0xfffffff000107812 */ /* 0x000fe200078ec0ff */
[----:B------:R-:W-:Y:S02]  /*0170*/  IMAD.IADD R9, R6, 0x1, -R9 ;  /* 0x0000000106097824 */ /* 0x000fe400078e0a09 */
[----:B------:R-:W-:Y:S02]  /*0180*/  IMAD.IADD R7, R2, 0x1, -R7 ;  /* 0x0000000102077824 */ /* 0x000fe400078e0a07 */
[--C-:B--2---:R-:W-:Y:S02]  /*0190*/  IMAD.WIDE R10, R9, 0x8, R4.reuse ;  /* 0x00000008090a7825 */ /* 0x104fe400078e0204 */
[----:B------:R-:W1:Y:S02]  /*01a0*/  LDC.64 R8, c[0x0][0x228] ;  /* 0x00008a00ff087b82 */ /* 0x000e640000000a00 */
[----:B------:R-:W-:-:S02]  /*01b0*/  IMAD.WIDE R20, R7, 0x8, R4 ;  /* 0x0000000807147825 */ /* 0x000fc400078e0204 */
[----:B------:R-:W2:Y:S02]  /*01c0*/  LDG.E.EL.64 R10, desc[UR4][R10.64] ;  /* 0x000000040a0a7981 */ /* 0x000ea4000c2e1b00 */
[----:B------:R-:W-:Y:S02]  /*01d0*/  IMAD.IADD R16, R3, 0x1, -R16 ;  /* 0x0000000103107824 */ /* 0x000fe400078e0a10 */
[----:B------:R-:W3:Y:S02]  /*01e0*/  LDG.E.EL.64 R20, desc[UR4][R20.64] ;  /* 0x0000000414147981 */ /* 0x000ee4000c2e1b00 */
[----:B----4-:R-:W-:-:S06]  /*01f0*/  IMAD.WIDE R12, R16, 0x8, R26 ;  /* 0x00000008100c7825 */ /* 0x010fcc00078e021a */
[----:B------:R-:W4:Y:S01]  /*0200*/  LDG.E.EL.128 R12, desc[UR4][R12.64] ;  /* 0x000000040c0c7981 */ /* 0x000f22000c2e1d00 */
[----:B-1----:R-:W-:-:S06]  /*0210*/  IMAD.WIDE R4, R16, 0x8, R8 ;  /* 0x0000000810047825 */ /* 0x002fcc00078e0208 */
[----:B------:R-:W5:Y:S01]  /*0220*/  LDG.E.EL.128 R4, desc[UR4][R4.64] ;  /* 0x0000000404047981 */ /* 0x000f62000c2e1d00 */
[----:B------:R-:W-:-:S05]  /*0230*/  VIADD R25, R3, 0x2 ;  /* 0x0000000203197836 */ /* 0x000fca0000000000 */
[----:B------:R-:W-:-:S04]  /*0240*/  LEA.HI R0, R18, R25, RZ, 0x4 ;  /* 0x0000001912007211 */ /* 0x000fc800078f20ff */
[----:B------:R-:W-:-:S05]  /*0250*/  LOP3.LUT R0, R0, 0xfffffff0, RZ, 0xc0, !PT ;  /* 0xfffffff000007812 */ /* 0x000fca00078ec0ff */
[----:B------:R-:W-:Y:S01]  /*0260*/  IMAD.IADD R25, R25, 0x1, -R0 ;  /* 0x0000000119197824 */ /* 0x000fe200078e0a00 */
[----:B------:R-:W-:-:S04]  /*0270*/  LEA.HI R17, R18, R17, RZ, 0x8 ;  /* 0x0000001112117211 */ /* 0x000fc800078f40ff */
[----:B------:R-:W-:Y:S02]  /*0280*/  SHF.R.S32.HI R17, RZ, 0x8, R17 ;  /* 0x00000008ff117819 */ /* 0x000fe40000011411 */
[----:B--2---:R-:W-:-:S04]  /*0290*/  SHF.R.U32.HI R23, RZ, 0x1c, R11 ;  /* 0x0000001cff177819 */ /* 0x004fc8000001160b */
[----:B------:R-:W-:Y:S02]  /*02a0*/  LOP3.LUT R23, R23, 0x8, RZ, 0xc0, !PT ;  /* 0x0000000817177812 */ /* 0x000fe400078ec0ff */
[----:B---3--:R-:W-:Y:S02]  /*02b0*/  SHF.R.U32.HI R19, RZ, 0x1c, R21 ;  /* 0x0000001cff137819 */ /* 0x008fe40000011615 */
[----:B------:R-:W-:Y:S02]  /*02c0*/  IADD3 R2, P1, R10, R23, RZ ;  /* 0x000000170a027210 */ /* 0x000fe40007f3e0ff */
[----:B------:R-:W-:-:S03]  /*02d0*/  LOP3.LUT R19, R19, 0x8, RZ, 0xc0, !PT ;  /* 0x0000000813137812 */ /* 0x000fc600078ec0ff */
[----:B------:R-:W-:Y:S01]  /*02e0*/  IMAD.X R11, RZ, RZ, R11, P1 ;  /* 0x000000ffff0b7224 */ /* 0x000fe200008e060b */
[----:B------:R-:W-:Y:S02]  /*02f0*/  IADD3 R19, P0, R20, R19, RZ ;  /* 0x0000001314137210 */ /* 0x000fe40007f1e0ff */
[----:B----4-:R-:W-:Y:S02]  /*0300*/  SHF.R.U32.HI R28, RZ, 0x1a, R13 ;  /* 0x0000001aff1c7819 */ /* 0x010fe4000001160d */
[----:B------:R-:W-:Y:S01]  /*0310*/  SHF.L.U64.HI R0, R2, 0x5, R11 ;  /* 0x0000000502007819 */ /* 0x000fe2000001020b */
[----:B------:R-:W-:Y:S01]  /*0320*/  IMAD.X R20, RZ, RZ, R21, P0 ;  /* 0x000000ffff147224 */ /* 0x000fe200000e0615 */
[----:B------:R-:W-:Y:S01]  /*0330*/  LEA R29, P0, R12, UR6, 0x2 ;  /* 0x000000060c1d7c11 */ /* 0x000fe2000f8010ff */
[----:B------:R-:W-:Y:S01]  /*0340*/  IMAD.SHL.U32 R2, R2, 0x20, RZ ;  /* 0x0000002002027824 */ /* 0x000fe200078e00ff */
[----:B------:R-:W-:Y:S02]  /*0350*/  LOP3.LUT R28, R28, 0x20, RZ, 0xc0, !PT ;  /* 0x000000201c1c7812 */ /* 0x000fe400078ec0ff */
[----:B------:R-:W-:-:S02]  /*0360*/  LEA.HI.X R13, R12, UR7, R13, 0x2, P0 ;  /* 0x000000070c0d7c11 */ /* 0x000fc400080f140d */
[----:B------:R-:W-:Y:S01]  /*0370*/  IADD3 R22, P2, P3, R2, R29, R28 ;  /* 0x0000001d02167210 */ /* 0x000fe20007b5e01c */
[C---:B------:R-:W-:Y:S01]  /*0380*/  IMAD.SHL.U32 R10, R19.reuse, 0x20, RZ ;  /* 0x00000020130a7824 */ /* 0x040fe200078e00ff */
[----:B------:R-:W-:Y:S02]  /*0390*/  SHF.L.U64.HI R11, R19, 0x5, R20 ;  /* 0x00000005130b7819 */ /* 0x000fe40000010214 */
[----:B------:R-:W-:Y:S02]  /*03a0*/  IADD3.X R23, R0, R13, RZ, P2, P3 ;  /* 0x0000000d00177210 */ /* 0x000fe400017e64ff */
[----:B------:R-:W-:Y:S02]  /*03b0*/  SHF.R.U32.HI R19, RZ, 0x1a, R15 ;  /* 0x0000001aff137819 */ /* 0x000fe4000001160f */
[----:B------:R-:W-:Y:S01]  /*03c0*/  LEA R12, P2, R14, UR6, 0x2 ;  /* 0x000000060e0c7c11 */ /* 0x000fe2000f8410ff */
[----:B------:R-:W-:Y:S01]  /*03d0*/  IMAD.SHL.U32 R20, R17, 0x40, RZ ;  /* 0x0000004011147824 */ /* 0x000fe200078e00ff */
[----:B------:R-:W-:-:S02]  /*03e0*/  IADD3 R28, P0, P1, R10, R29, R28 ;  /* 0x0000001d0a1c7210 */ /* 0x000fc4000791e01c */
[----:B------:R-:W-:Y:S02]  /*03f0*/  LEA.HI R17, R18, R3, RZ, 0x8 ;  /* 0x0000000312117211 */ /* 0x000fe400078f40ff */
[----:B------:R-:W-:Y:S02]  /*0400*/  LOP3.LUT R19, R19, 0x20, RZ, 0xc0, !PT ;  /* 0x0000002013137812 */ /* 0x000fe400078ec0ff */
[----:B------:R-:W-:Y:S02]  /*0410*/  LEA.HI.X R14, R14, UR7, R15, 0x2, P2 ;  /* 0x000000070e0e7c11 */ /* 0x000fe400090f140f */
[----:B-----5:R-:W-:Y:S02]  /*0420*/  SHF.R.U32.HI R15, RZ, 0x1a, R5 ;  /* 0x0000001aff0f7819 */ /* 0x020fe40000011605 */
[----:B------:R-:W-:Y:S02]  /*0430*/  IADD3 R18, P5, P4, R10, R12, R19 ;  /* 0x0000000c0a127210 */ /* 0x000fe40007cbe013 */
[----:B------:R-:W-:-:S02]  /*0440*/  SHF.R.S32.HI R17, RZ, 0x8, R17 ;  /* 0x00000008ff117819 */ /* 0x000fc40000011411 */
[----:B------:R-:W-:Y:S02]  /*0450*/  IADD3.X R29, R11, R13, RZ, P0, P1 ;  /* 0x0000000d0b1d7210 */ /* 0x000fe400007e24ff */
[----:B------:R-:W-:Y:S02]  /*0460*/  LOP3.LUT R13, R15, 0x20, RZ, 0xc0, !PT ;  /* 0x000000200f0d7812 */ /* 0x000fe400078ec0ff */
[----:B------:R-:W-:Y:S02]  /*0470*/  LEA R15, P0, R4, UR6, 0x2 ;  /* 0x00000006040f7c11 */ /* 0x000fe4000f8010ff */
[----:B------:R-:W-:Y:S01]  /*0480*/  IADD3 R12, P3, P2, R2, R12, R19 ;  /* 0x0000000c020c7210 */ /* 0x000fe20007a7e013 */
[----:B------:R-:W-:Y:S01]  /*0490*/  IMAD.SHL.U32 R21, R17, 0x40, RZ ;  /* 0x0000004011157824 */ /* 0x000fe200078e00ff */
[----:B------:R-:W-:Y:S02]  /*04a0*/  IADD3.X R19, R11, R14, RZ, P5, P4 ;  /* 0x0000000e0b137210 */ /* 0x000fe40002fe84ff */
[----:B------:R-:W-:-:S02]  /*04b0*/  LEA.HI.X R5, R4, UR7, R5, 0x2, P0 ;  /* 0x0000000704057c11 */ /* 0x000fc400080f1405 */
[----:B------:R-:W-:Y:S01]  /*04c0*/  IADD3 R30, P0, P1, R10, R15, R13 ;  /* 0x0000000f0a1e7210 */ /* 0x000fe2000791e00d */
[----:B------:R-:W-:-:S03]  /*04d0*/  IMAD.WIDE R18, R21, 0x4, R18 ;  /* 0x0000000415127825 */ /* 0x000fc600078e0212 */
[----:B------:R-:W-:Y:S02]  /*04e0*/  IADD3.X R31, R11, R5, RZ, P0, P1 ;  /* 0x000000050b1f7210 */ /* 0x000fe400007e24ff */
[----:B------:R-:W-:Y:S01]  /*04f0*/  IADD3 R4, P0, P1, R2, R15, R13 ;  /* 0x0000000f02047210 */ /* 0x000fe2000791e00d */
[----:B------:R1:W2:Y:S01]  /*0500*/  LDG.E.EL R24, desc[UR4][R18.64] ;  /* 0x0000000412187981 */ /* 0x0002a2000c2e1900 */
[----:B------:R-:W-:Y:S01]  /*0510*/  IADD3.X R13, R0, R14, RZ, P3, P2 ;  /* 0x0000000e000d7210 */ /* 0x000fe20001fe44ff */
[----:B------:R-:W-:Y:S01]  /*0520*/  IMAD.WIDE R22, R20, 0x4, R22 ;  /* 0x0000000414167825 */ /* 0x000fe200078e0216 */
[----:B------:R-:W-:-:S03]  /*0530*/  IADD3.X R5, R0, R5, RZ, P0, P1 ;  /* 0x0000000500057210 */ /* 0x000fc600007e24ff */
[C---:B------:R-:W-:Y:S02]  /*0540*/  IMAD.WIDE R12, R20.reuse, 0x4, R12 ;  /* 0x00000004140c7825 */ /* 0x040fe400078e020c */
[----:B------:R-:W3:Y:S01]  /*0550*/  LDG.E.EL R22, desc[UR4][R22.64] ;  /* 0x0000000416167981 */ /* 0x000ee2000c2e1900 */
[----:B-1----:R-:W1:Y:S01]  /*0560*/  LDC.64 R18, c[0x0][0x230] ;  /* 0x00008c00ff127b82 */ /* 0x002e620000000a00 */
[----:B------:R-:W-:-:S04]  /*0570*/  IMAD.WIDE R14, R20, 0x4, R4 ;  /* 0x00000004140e7825 */ /* 0x000fc800078e0204 */
[C---:B------:R-:W-:Y:S01]  /*0580*/  IMAD.WIDE R4, R25.reuse, 0x8, R8 ;  /* 0x0000000819047825 */ /* 0x040fe200078e0208 */
[----:B------:R-:W-:Y:S01]  /*0590*/  SHF.R.U32.HI R8, RZ, 0x1a, R7 ;  /* 0x0000001aff087819 */ /* 0x000fe20000011607 */
[----:B------:R-:W3:Y:S04]  /*05a0*/  LDG.E.EL R9, desc[UR4][R14.64] ;  /* 0x000000040e097981 */ /* 0x000ee8000c2e1900 */
[----:B------:R4:W5:Y:S01]  /*05b0*/  LDG.E.EL R23, desc[UR4][R12.64] ;  /* 0x000000040c177981 */ /* 0x000962000c2e1900 */
[----:B------:R-:W-:Y:S01]  /*05c0*/  LOP3.LUT R8, R8, 0x20, RZ, 0xc0, !PT ;  /* 0x0000002008087812 */ /* 0x000fe200078ec0ff */
[----:B----4-:R-:W-:Y:S01]  /*05d0*/  IMAD.WIDE R12, R25, 0x8, R26 ;  /* 0x00000008190c7825 */ /* 0x010fe200078e021a */
[----:B------:R-:W-:-:S04]  /*05e0*/  LEA R25, P0, R6, UR6, 0x2 ;  /* 0x0000000606197c11 */ /* 0x000fc8000f8010ff */
[----:B------:R-:W-:Y:S02]  /*05f0*/  LEA.HI.X R7, R6, UR7, R7, 0x2, P0 ;  /* 0x0000000706077c11 */ /* 0x000fe400080f1407 */
[----:B------:R-:W-:Y:S01]  /*0600*/  IADD3 R14, P0, P1, R10, R25, R8 ;  /* 0x000000190a0e7210 */ /* 0x000fe2000791e008 */
[----:B------:R-:W-:-:S03]  /*0610*/  IMAD.WIDE R28, R21, 0x4, R28 ;  /* 0x00000004151c7825 */ /* 0x000fc600078e021c */
[----:B------:R-:W-:Y:S01]  /*0620*/  IADD3.X R15, R11, R7, RZ, P0, P1 ;  /* 0x000000070b0f7210 */ /* 0x000fe200007e24ff */
[----:B------:R-:W-:Y:S02]  /*0630*/  IMAD.WIDE R30, R21, 0x4, R30 ;  /* 0x00000004151e7825 */ /* 0x000fe400078e021e */
[----:B------:R-:W4:Y:S02]  /*0640*/  LDG.E.EL R28, desc[UR4][R28.64] ;  /* 0x000000041c1c7981 */ /* 0x000f24000c2e1900 */
[----:B-1----:R-:W-:-:S04]  /*0650*/  IMAD.WIDE R18, R16, 0x4, R18 ;  /* 0x0000000410127825 */ /* 0x002fc800078e0212 */
[----:B------:R-:W-:Y:S01]  /*0660*/  IMAD.WIDE R14, R21, 0x4, R14 ;  /* 0x00000004150e7825 */ /* 0x000fe200078e020e */
[----:B------:R-:W-:Y:S01]  /*0670*/  IADD3 R6, P0, P1, R2, R25, R8 ;  /* 0x0000001902067210 */ /* 0x000fe2000791e008 */
[----:B------:R-:W2:Y:S04]  /*0680*/  LDG.E.EL.128 R16, desc[UR4][R18.64] ;  /* 0x0000000412107981 */ /* 0x000ea8000c2e1d00 */
[----:B------:R-:W4:Y:S04]  /*0690*/  LDG.E.EL R29, desc[UR4][R30.64] ;  /* 0x000000041e1d7981 */ /* 0x000f28000c2e1900 */
[----:B------:R-:W2:Y:S01]  /*06a0*/  LDG.E.EL R25, desc[UR4][R14.64] ;  /* 0x000000040e197981 */ /* 0x000ea2000c2e1900 */
[----:B------:R-:W-:-:S03]  /*06b0*/  IADD3.X R7, R0, R7, RZ, P0, P1 ;  /* 0x0000000700077210 */ /* 0x000fc600007e24ff */
[----:B------:R-:W5:Y:S01]  /*06c0*/  LDG.E.EL.128 R12, desc[UR4][R12.64] ;  /* 0x000000040c0c7981 */ /* 0x000f62000c2e1d00 */
[----:B------:R-:W-:-:S05]  /*06d0*/  IMAD.WIDE R6, R20, 0x4, R6 ;  /* 0x0000000414067825 */ /* 0x000fca00078e0206 */
[----:B------:R-:W5:Y:S04]  /*06e0*/  LDG.E.EL R26, desc[UR4][R6.64] ;  /* 0x00000004061a7981 */ /* 0x000f68000c2e1900 */
[----:B------:R-:W5:Y:S01]  /*06f0*/  LDG.E.EL.128 R4, desc[UR4][R4.64] ;  /* 0x0000000404047981 */ /* 0x000f62000c2e1d00 */
[----:B---3--:R-:W-:Y:S01]  /*0700*/  FADD R9, -R22, R9 ;  /* 0x0000000916097221 */ /* 0x008fe20000000100 */
[----:B----4-:R-:W-:-:S04]  /*0710*/  FADD R29, -R28, R29 ;  /* 0x0000001d1c1d7221 */ /* 0x010fc80000000100 */
[C---:B--2---:R-:W-:Y:S01]  /*0720*/  FFMA R8, R16.reuse, R29, R28 ;  /* 0x0000001d10087223 */ /* 0x044fe2000000001c */
[----:B------:R-:W-:Y:S01]  /*0730*/  FFMA R16, R16, R9, R22 ;  /* 0x0000000910107223 */ /* 0x000fe20000000016 */
[--C-:B-----5:R-:W-:Y:S02]  /*0740*/  SHF.R.U32.HI R29, RZ, 0x1a, R13.reuse ;  /* 0x0000001aff1d7819 */ /* 0x120fe4000001160d */
[C---:B------:R-:W-:Y:S02]  /*0750*/  LEA R28, P0, R12.reuse, UR6, 0x2 ;  /* 0x000000060c1c7c11 */ /* 0x040fe4000f8010ff */
[----:B------:R-:W-:Y:S02]  /*0760*/  LOP3.LUT R29, R29, 0x20, RZ, 0xc0, !PT ;  /* 0x000000201d1d7812 */ /* 0x000fe400078ec0ff */
[----:B------:R-:W-:Y:S02]  /*0770*/  LEA.HI.X R9, R12, UR7, R13, 0x2, P0 ;  /* 0x000000070c097c11 */ /* 0x000fe400080f140d */
[----:B------:R-:W-:-:S02]  /*0780*/  IADD3 R12, P0, P1, R10, R28, R29 ;  /* 0x0000001c0a0c7210 */ /* 0x000fc4000791e01d */
[----:B------:R-:W-:Y:S02]  /*0790*/  IADD3 R28, P2, P3, R2, R28, R29 ;  /* 0x0000001c021c7210 */ /* 0x000fe40007b5e01d */
[-C--:B------:R-:W-:Y:S02]  /*07a0*/  IADD3.X R13, R11, R9.reuse, RZ, P0, P1 ;  /* 0x000000090b0d7210 */ /* 0x080fe400007e24ff */
[----:B------:R-:W-:Y:S01]  /*07b0*/  IADD3.X R29, R0, R9, RZ, P2, P3 ;  /* 0x00000009001d7210 */ /* 0x000fe200017e64ff */
[----:B------:R-:W-:Y:S01]  /*07c0*/  FADD R9, -R24, R25 ;  /* 0x0000001918097221 */ /* 0x000fe20000000100 */
[----:B------:R-:W-:Y:S01]  /*07d0*/  FADD R26, -R23, R26 ;  /* 0x0000001a171a7221 */ /* 0x000fe20000000100 */
[----:B------:R-:W-:Y:S02]  /*07e0*/  SHF.R.U32.HI R25, RZ, 0x1a, R15 ;  /* 0x0000001aff197819 */ /* 0x000fe4000001160f */
[C---:B------:R-:W-:Y:S01]  /*07f0*/  FFMA R9, R17.reuse, R9, R24 ;  /* 0x0000000911097223 */ /* 0x040fe20000000018 */
[----:B------:R-:W-:Y:S01]  /*0800*/  SHF.R.U32.HI R22, RZ, 0x1a, R5 ;  /* 0x0000001aff167819 */ /* 0x000fe20000011605 */
[----:B------:R-:W-:Y:S01]  /*0810*/  FFMA R17, R17, R26, R23 ;  /* 0x0000001a11117223 */ /* 0x000fe20000000017 */
[----:B------:R-:W-:-:S02]  /*0820*/  LEA R24, P1, R4, UR6, 0x2 ;  /* 0x0000000604187c11 */ /* 0x000fc4000f8210ff */
[----:B------:R-:W-:Y:S02]  /*0830*/  LEA R23, P0, R14, UR6, 0x2 ;  /* 0x000000060e177c11 */ /* 0x000fe4000f8010ff */
[----:B------:R-:W-:Y:S02]  /*0840*/  LOP3.LUT R25, R25, 0x20, RZ, 0xc0, !PT ;  /* 0x0000002019197812 */ /* 0x000fe400078ec0ff */
[----:B------:R-:W-:Y:S02]  /*0850*/  LOP3.LUT R22, R22, 0x20, RZ, 0xc0, !PT ;  /* 0x0000002016167812 */ /* 0x000fe400078ec0ff */
[----:B------:R-:W-:Y:S02]  /*0860*/  LEA.HI.X R27, R4, UR7, R5, 0x2, P1 ;  /* 0x00000007041b7c11 */ /* 0x000fe400088f1405 */
[----:B------:R-:W-:Y:S02]  /*0870*/  LEA.HI.X R26, R14, UR7, R15, 0x2, P0 ;  /* 0x000000070e1a7c11 */ /* 0x000fe400080f140f */
[----:B------:R-:W-:-:S02]  /*0880*/  IADD3 R4, P2, P3, R10, R23, R25 ;  /* 0x000000170a047210 */ /* 0x000fc40007b5e019 */
[----:B------:R-:W-:Y:S02]  /*0890*/  IADD3 R14, P4, P5, R10, R24, R22 ;  /* 0x000000180a0e7210 */ /* 0x000fe40007d9e016 */
[C---:B------:R-:W-:Y:S02]  /*08a0*/  IADD3.X R5, R11.reuse, R26, RZ, P2, P3 ;  /* 0x0000001a0b057210 */ /* 0x040fe400017e64ff */
[----:B------:R-:W-:Y:S01]  /*08b0*/  IADD3.X R15, R11, R27, RZ, P4, P5 ;  /* 0x0000001b0b0f7210 */ /* 0x000fe200027ea4ff */
[----:B------:R-:W-:Y:S01]  /*08c0*/  IMAD.WIDE R4, R21, 0x4, R4 ;  /* 0x0000000415047825 */ /* 0x000fe200078e0204 */
[----:B------:R-:W-:-:S03]  /*08d0*/  IADD3 R22, P0, P1, R2, R24, R22 ;  /* 0x0000001802167210 */ /* 0x000fc6000791e016 */
[C---:B------:R-:W-:Y:S01]  /*08e0*/  IMAD.WIDE R14, R21.reuse, 0x4, R14 ;  /* 0x00000004150e7825 */ /* 0x040fe200078e020e */
[----:B------:R-:W-:Y:S01]  /*08f0*/  SHF.R.U32.HI R24, RZ, 0x1a, R7 ;  /* 0x0000001aff187819 */ /* 0x000fe20000011607 */
[----:B------:R-:W2:Y:S02]  /*0900*/  LDG.E.EL R4, desc[UR4][R4.64] ;  /* 0x0000000404047981 */ /* 0x000ea4000c2e1900 */
[----:B------:R-:W-:-:S04]  /*0910*/  IMAD.WIDE R12, R21, 0x4, R12 ;  /* 0x00000004150c7825 */ /* 0x000fc800078e020c */
[----:B------:R-:W-:Y:S02]  /*0920*/  IMAD.WIDE R28, R20, 0x4, R28 ;  /* 0x00000004141c7825 */ /* 0x000fe400078e021c */
[----:B------:R-:W3:Y:S04]  /*0930*/  LDG.E.EL R12, desc[UR4][R12.64] ;  /* 0x000000040c0c7981 */ /* 0x000ee8000c2e1900 */
[----:B------:R1:W3:Y:S04]  /*0940*/  LDG.E.EL R5, desc[UR4][R14.64] ;  /* 0x000000040e057981 */ /* 0x0002e8000c2e1900 */
[----:B------:R4:W5:Y:S01]  /*0950*/  LDG.E.EL R13, desc[UR4][R28.64] ;  /* 0x000000041c0d7981 */ /* 0x000962000c2e1900 */
[----:B-1----:R-:W-:-:S02]  /*0960*/  LOP3.LUT R15, R24, 0x20, RZ, 0xc0, !PT ;  /* 0x00000020180f7812 */ /* 0x002fc400078ec0ff */
[----:B------:R-:W-:-:S04]  /*0970*/  LEA R14, P2, R6, UR6, 0x2 ;  /* 0x00000006060e7c11 */ /* 0x000fc8000f8410ff */
[----:B------:R-:W-:Y:S02]  /*0980*/  LEA.HI.X R6, R6, UR7, R7, 0x2, P2 ;  /* 0x0000000706067c11 */ /* 0x000fe400090f1407 */
[----:B------:R-:W-:Y:S02]  /*0990*/  IADD3 R10, P4, P5, R10, R14, R15 ;  /* 0x0000000e0a0a7210 */ /* 0x000fe40007d9e00f */
[C---:B------:R-:W-:Y:S02]  /*09a0*/  IADD3 R24, P2, P3, R2.reuse, R23, R25 ;  /* 0x0000001702187210 */ /* 0x040fe40007b5e019 */
[----:B------:R-:W-:Y:S02]  /*09b0*/  IADD3.X R11, R11, R6, RZ, P4, P5 ;  /* 0x000000060b0b7210 */ /* 0x000fe400027ea4ff */
[----:B----4-:R-:W-:Y:S02]  /*09c0*/  IADD3 R28, P4, P5, R2, R14, R15 ;  /* 0x0000000e021c7210 */ /* 0x010fe40007d9e00f */
[----:B------:R-:W-:-:S02]  /*09d0*/  IADD3.X R25, R0, R26, RZ, P2, P3 ;  /* 0x0000001a00197210 */ /* 0x000fc400017e64ff */
[C---:B------:R-:W-:Y:S02]  /*09e0*/  IADD3.X R23, R0.reuse, R27, RZ, P0, P1 ;  /* 0x0000001b00177210 */ /* 0x040fe400007e24ff */
[----:B------:R-:W-:Y:S01]  /*09f0*/  IADD3.X R29, R0, R6, RZ, P4, P5 ;  /* 0x00000006001d7210 */ /* 0x000fe200027ea4ff */
[----:B------:R-:W-:Y:S02]  /*0a00*/  IMAD.WIDE R6, R21, 0x4, R10 ;  /* 0x0000000415067825 */ /* 0x000fe400078e020a */
[----:B------:R-:W1:Y:S02]  /*0a10*/  LDC.64 R10, c[0x0][0x238] ;  /* 0x00008e00ff0a7b82 */ /* 0x000e640000000a00 */
[C---:B------:R-:W-:Y:S02]  /*0a20*/  IMAD.WIDE R24, R20.reuse, 0x4, R24 ;  /* 0x0000000414187825 */ /* 0x040fe400078e0218 */
[----:B------:R-:W2:Y:S02]  /*0a30*/  LDG.E.EL R7, desc[UR4][R6.64] ;  /* 0x0000000406077981 */ /* 0x000ea4000c2e1900 */
[----:B------:R-:W-:-:S02]  /*0a40*/  IMAD.WIDE R22, R20, 0x4, R22 ;  /* 0x0000000414167825 */ /* 0x000fc400078e0216 */
[----:B------:R-:W4:Y:S02]  /*0a50*/  LDG.E.EL R24, desc[UR4][R24.64] ;  /* 0x0000000418187981 */ /* 0x000f24000c2e1900 */
[----:B------:R-:W-:Y:S02]  /*0a60*/  IMAD.WIDE R28, R20, 0x4, R28 ;  /* 0x00000004141c7825 */ /* 0x000fe400078e021c */
[----:B------:R-:W5:Y:S04]  /*0a70*/  LDG.E.EL R22, desc[UR4][R22.64] ;  /* 0x0000000416167981 */ /* 0x000f68000c2e1900 */
[----:B------:R-:W4:Y:S01]  /*0a80*/  LDG.E.EL R29, desc[UR4][R28.64] ;  /* 0x000000041c1d7981 */ /* 0x000f22000c2e1900 */
[----:B-1----:R-:W-:-:S04]  /*0a90*/  IMAD.WIDE R2, R3, 0x4, R10 ;  /* 0x0000000403027825 */ /* 0x002fc800078e020a */
[----:B---3--:R-:W-:-:S04]  /*0aa0*/  FADD R5, -R12, R5 ;  /* 0x000000050c057221 */ /* 0x008fc80000000100 */
[----:B------:R-:W-:Y:S01]  /*0ab0*/  FFMA R10, R18, R5, R12 ;  /* 0x00000005120a7223 */ /* 0x000fe2000000000c */
[----:B--2---:R-:W-:-:S04]  /*0ac0*/  FADD R11, -R4, R7 ;  /* 0x00000007040b7221 */ /* 0x004fc80000000100 */
[----:B------:R-:W-:Y:S01]  /*0ad0*/  FFMA R11, R19, R11, R4 ;  /* 0x0000000b130b7223 */ /* 0x000fe20000000004 */
[----:B-----5:R-:W-:Y:S01]  /*0ae0*/  FADD R0, -R13, R22 ;  /* 0x000000160d007221 */ /* 0x020fe20000000100 */
[----:B----4-:R-:W-:-:S03]  /*0af0*/  FADD R15, -R24, R29 ;  /* 0x0000001d180f7221 */ /* 0x010fc60000000100 */
[----:B------:R-:W-:Y:S01]  /*0b00*/  FFMA R18, R18, R0, R13 ;  /* 0x0000000012127223 */ /* 0x000fe2000000000d */
[----:B------:R-:W-:Y:S01]  /*0b10*/  FFMA R19, R19, R15, R24 ;  /* 0x0000000f13137223 */ /* 0x000fe20000000018 */
[----:B------:R-:W-:Y:S04]  /*0b20*/  STG.E.128 desc[UR4][R2.64], R8 ;  /* 0x0000000802007986 */ /* 0x000fe8000c101d04 */
[----:B------:R-:W-:Y:S01]  /*0b30*/  STG.E.128 desc[UR4][R2.64+0x800], R16 ;  /* 0x0008001002007986 */ /* 0x000fe2000c101d04 */
[----:B------:R-:W-:Y:S05]  /*0b40*/  EXIT ;  /* 0x000000000000794d */ /* 0x000fea0003800000 */
.L_x_0:
[----:B------:R-:W-:-:S00]  /*0b50*/  BRA `(.L_x_0) ;  /* 0xfffffffc00fc7947 */ /* 0x000fc0000383ffff */
[----:B------:R-:W-:-:S00]  /*0b60*/  NOP ;  /* 0x0000000000007918 */ /* 0x000fc00000000000 */
        /* <DEDUP_REMOVED lines=9> */
.L_x_1:


//--------------------- .nv.constant0.triton_poi_fused__unsafe_index_add_mul_sub_36 --------------------------
	.section	.nv.constant0.triton_poi_fused__unsafe_index_add_mul_sub_36,"a",@progbits
	.sectionflags	@""
	.align	4
.nv.constant0.triton_poi_fused__unsafe_index_add_mul_sub_36:
	.zero		580
